//
// Generated by NVIDIA NVVM Compiler
//
// Compiler Build ID: CL-36424714
// Cuda compilation tools, release 13.0, V13.0.88
// Based on NVVM 20.0.0
//

.version 9.0
.target sm_100
.address_size 64

	// .globl	_Z9matrixMulPKfS0_Pfiii

.visible .entry _Z9matrixMulPKfS0_Pfiii(
	.param .u64 .ptr .align 1 _Z9matrixMulPKfS0_Pfiii_param_0,
	.param .u64 .ptr .align 1 _Z9matrixMulPKfS0_Pfiii_param_1,
	.param .u64 .ptr .align 1 _Z9matrixMulPKfS0_Pfiii_param_2,
	.param .u32 _Z9matrixMulPKfS0_Pfiii_param_3,
	.param .u32 _Z9matrixMulPKfS0_Pfiii_param_4,
	.param .u32 _Z9matrixMulPKfS0_Pfiii_param_5
)
{
	.reg .pred 	%p<13>;
	.reg .b32 	%r<41>;
	.reg .b32 	%f<68>;
	.reg .b64 	%rd<53>;

	ld.param.u64 	%rd7, [_Z9matrixMulPKfS0_Pfiii_param_0];
	ld.param.u64 	%rd8, [_Z9matrixMulPKfS0_Pfiii_param_1];
	ld.param.u64 	%rd6, [_Z9matrixMulPKfS0_Pfiii_param_2];
	ld.param.u32 	%r20, [_Z9matrixMulPKfS0_Pfiii_param_3];
	ld.param.u32 	%r18, [_Z9matrixMulPKfS0_Pfiii_param_4];
	ld.param.u32 	%r19, [_Z9matrixMulPKfS0_Pfiii_param_5];
	cvta.to.global.u64 	%rd1, %rd8;
	cvta.to.global.u64 	%rd2, %rd7;
	mov.u32 	%r21, %ntid.x;
	mov.u32 	%r22, %ctaid.x;
	mov.u32 	%r23, %tid.x;
	mad.lo.s32 	%r1, %r21, %r22, %r23;
	mov.u32 	%r24, %ntid.y;
	mov.u32 	%r25, %ctaid.y;
	mov.u32 	%r26, %tid.y;
	mad.lo.s32 	%r2, %r24, %r25, %r26;
	setp.ge.s32 	%p1, %r2, %r20;
	setp.ge.s32 	%p2, %r1, %r18;
	or.pred  	%p3, %p1, %p2;
	@%p3 bra 	$L__BB0_14;
	setp.lt.s32 	%p4, %r19, 1;
	mov.f32 	%f67, 0f00000000;
	@%p4 bra 	$L__BB0_13;
	mul.lo.s32 	%r3, %r19, %r2;
	and.b32  	%r4, %r19, 7;
	setp.lt.u32 	%p5, %r19, 8;
	mov.f32 	%f67, 0f00000000;
	mov.b32 	%r39, 0;
	@%p5 bra 	$L__BB0_5;
	and.b32  	%r39, %r19, 2147483640;
	neg.s32 	%r37, %r39;
	shl.b32 	%r7, %r18, 3;
	mul.wide.u32 	%rd9, %r3, 4;
	add.s64 	%rd10, %rd9, %rd2;
	add.s64 	%rd52, %rd10, 16;
	mov.f32 	%f67, 0f00000000;
	mul.wide.s32 	%rd13, %r18, 4;
	mov.u32 	%r36, %r1;
$L__BB0_4:
	.pragma "nounroll";
	ld.global.f32 	%f17, [%rd52+-16];
	mul.wide.s32 	%rd11, %r36, 4;
	add.s64 	%rd12, %rd1, %rd11;
	ld.global.f32 	%f18, [%rd12];
	fma.rn.f32 	%f19, %f17, %f18, %f67;
	ld.global.f32 	%f20, [%rd52+-12];
	add.s64 	%rd14, %rd12, %rd13;
	ld.global.f32 	%f21, [%rd14];
	fma.rn.f32 	%f22, %f20, %f21, %f19;
	ld.global.f32 	%f23, [%rd52+-8];
	add.s64 	%rd15, %rd14, %rd13;
	ld.global.f32 	%f24, [%rd15];
	fma.rn.f32 	%f25, %f23, %f24, %f22;
	ld.global.f32 	%f26, [%rd52+-4];
	add.s64 	%rd16, %rd15, %rd13;
	ld.global.f32 	%f27, [%rd16];
	fma.rn.f32 	%f28, %f26, %f27, %f25;
	ld.global.f32 	%f29, [%rd52];
	add.s64 	%rd17, %rd16, %rd13;
	ld.global.f32 	%f30, [%rd17];
	fma.rn.f32 	%f31, %f29, %f30, %f28;
	ld.global.f32 	%f32, [%rd52+4];
	add.s64 	%rd18, %rd17, %rd13;
	ld.global.f32 	%f33, [%rd18];
	fma.rn.f32 	%f34, %f32, %f33, %f31;
	ld.global.f32 	%f35, [%rd52+8];
	add.s64 	%rd19, %rd18, %rd13;
	ld.global.f32 	%f36, [%rd19];
	fma.rn.f32 	%f37, %f35, %f36, %f34;
	ld.global.f32 	%f38, [%rd52+12];
	add.s64 	%rd20, %rd19, %rd13;
	ld.global.f32 	%f39, [%rd20];
	fma.rn.f32 	%f67, %f38, %f39, %f37;
	add.s32 	%r37, %r37, 8;
	add.s32 	%r36, %r36, %r7;
	add.s64 	%rd52, %rd52, 32;
	setp.ne.s32 	%p6, %r37, 0;
	@%p6 bra 	$L__BB0_4;
$L__BB0_5:
	setp.eq.s32 	%p7, %r4, 0;
	@%p7 bra 	$L__BB0_13;
	and.b32  	%r13, %r19, 3;
	setp.lt.u32 	%p8, %r4, 4;
	@%p8 bra 	$L__BB0_8;
	add.s32 	%r28, %r39, %r3;
	mul.wide.u32 	%rd21, %r28, 4;
	add.s64 	%rd22, %rd2, %rd21;
	ld.global.f32 	%f41, [%rd22];
	mad.lo.s32 	%r29, %r39, %r18, %r1;
	mul.wide.s32 	%rd23, %r29, 4;
	add.s64 	%rd24, %rd1, %rd23;
	ld.global.f32 	%f42, [%rd24];
	fma.rn.f32 	%f43, %f41, %f42, %f67;
	cvt.u64.u32 	%rd25, %r3;
	cvt.u64.u32 	%rd26, %r39;
	add.s64 	%rd27, %rd26, %rd25;
	shl.b64 	%rd28, %rd27, 2;
	add.s64 	%rd29, %rd2, %rd28;
	ld.global.f32 	%f44, [%rd29+4];
	mul.wide.s32 	%rd30, %r18, 4;
	add.s64 	%rd31, %rd24, %rd30;
	ld.global.f32 	%f45, [%rd31];
	fma.rn.f32 	%f46, %f44, %f45, %f43;
	ld.global.f32 	%f47, [%rd29+8];
	add.s64 	%rd32, %rd31, %rd30;
	ld.global.f32 	%f48, [%rd32];
	fma.rn.f32 	%f49, %f47, %f48, %f46;
	ld.global.f32 	%f50, [%rd29+12];
	add.s64 	%rd33, %rd32, %rd30;
	ld.global.f32 	%f51, [%rd33];
	fma.rn.f32 	%f67, %f50, %f51, %f49;
	add.s32 	%r39, %r39, 4;
$L__BB0_8:
	setp.eq.s32 	%p9, %r13, 0;
	@%p9 bra 	$L__BB0_13;
	setp.eq.s32 	%p10, %r13, 1;
	@%p10 bra 	$L__BB0_11;
	add.s32 	%r30, %r39, %r3;
	mul.wide.u32 	%rd34, %r30, 4;
	add.s64 	%rd35, %rd2, %rd34;
	ld.global.f32 	%f53, [%rd35];
	mad.lo.s32 	%r31, %r39, %r18, %r1;
	mul.wide.s32 	%rd36, %r31, 4;
	add.s64 	%rd37, %rd1, %rd36;
	ld.global.f32 	%f54, [%rd37];
	fma.rn.f32 	%f55, %f53, %f54, %f67;
	cvt.u64.u32 	%rd38, %r3;
	cvt.u64.u32 	%rd39, %r39;
	add.s64 	%rd40, %rd39, %rd38;
	shl.b64 	%rd41, %rd40, 2;
	add.s64 	%rd42, %rd2, %rd41;
	ld.global.f32 	%f56, [%rd42+4];
	mul.wide.s32 	%rd43, %r18, 4;
	add.s64 	%rd44, %rd37, %rd43;
	ld.global.f32 	%f57, [%rd44];
	fma.rn.f32 	%f67, %f56, %f57, %f55;
	add.s32 	%r39, %r39, 2;
$L__BB0_11:
	and.b32  	%r32, %r19, 1;
	setp.eq.b32 	%p11, %r32, 1;
	not.pred 	%p12, %p11;
	@%p12 bra 	$L__BB0_13;
	add.s32 	%r33, %r39, %r3;
	mul.wide.u32 	%rd45, %r33, 4;
	add.s64 	%rd46, %rd2, %rd45;
	ld.global.f32 	%f58, [%rd46];
	mad.lo.s32 	%r34, %r39, %r18, %r1;
	mul.wide.s32 	%rd47, %r34, 4;
	add.s64 	%rd48, %rd1, %rd47;
	ld.global.f32 	%f59, [%rd48];
	fma.rn.f32 	%f67, %f58, %f59, %f67;
$L__BB0_13:
	mad.lo.s32 	%r35, %r18, %r2, %r1;
	cvta.to.global.u64 	%rd49, %rd6;
	mul.wide.s32 	%rd50, %r35, 4;
	add.s64 	%rd51, %rd49, %rd50;
	st.global.f32 	[%rd51], %f67;
$L__BB0_14:
	ret;

}


// ===== COMPILED SASS (sm_100) =====

	.target	sm_100

	.elftype	@"ET_EXEC"


//--------------------- .note.nv.tkinfo           --------------------------
	.section	.note.nv.tkinfo,"",@"SHT_NOTE"
	.sectionflags	@"SHF_NOTE_NV_TKINFO"
	.tkinfo
        /*0018*/ 	.word	0x00000002
        /*0030*/ 	.string	""
        /*0030*/ 	.string	"ptxas"
        /*0030*/ 	.string	"Cuda compilation tools, release 13.0, V13.0.88"
        /*0030*/ 	.string	"Build cuda_13.0.r13.0/compiler.36424714_0"
        /*0030*/ 	.string	"-arch sm_100 -m 64 "



//--------------------- .note.nv.cuinfo           --------------------------
	.section	.note.nv.cuinfo,"",@"SHT_NOTE"
	.sectionflags	@"SHF_NOTE_NV_CUINFO"
        /*0018*/ 	.short	0x0002
        /*001a*/ 	.short	0x0064
        /*001c*/ 	.short	0x0082
	.zero		2


//--------------------- .nv.info                  --------------------------
	.section	.nv.info,"",@"SHT_CUDA_INFO"
	.align	4


	//----- nvinfo : EIATTR_REGCOUNT
	.align		4
        /*0000*/ 	.byte	0x04, 0x2f
        /*0002*/ 	.short	(.L_1 - .L_0)
	.align		4
.L_0:
        /*0004*/ 	.word	index@(_Z9matrixMulPKfS0_Pfiii)
        /*0008*/ 	.word	0x00000020


	//----- nvinfo : EIATTR_FRAME_SIZE
	.align		4
.L_1:
        /*000c*/ 	.byte	0x04, 0x11
        /*000e*/ 	.short	(.L_3 - .L_2)
	.align		4
.L_2:
        /*0010*/ 	.word	index@(_Z9matrixMulPKfS0_Pfiii)
        /*0014*/ 	.word	0x00000000


	//----- nvinfo : EIATTR_MIN_STACK_SIZE
	.align		4
.L_3:
        /*0018*/ 	.byte	0x04, 0x12
        /*001a*/ 	.short	(.L_5 - .L_4)
	.align		4
.L_4:
        /*001c*/ 	.word	index@(_Z9matrixMulPKfS0_Pfiii)
        /*0020*/ 	.word	0x00000000
.L_5:


//--------------------- .nv.compat                --------------------------
	.section	.nv.compat,"",@"SHT_CUDA_COMPAT_INFO"
	.align	4
        /*0000*/ 	.byte	0x02, 0x09, 0x00, 0x00, 0x02, 0x02, 0x01, 0x00, 0x02, 0x05, 0x05, 0x00, 0x03, 0x07, 0x01, 0x01
        /*0010*/ 	.byte	0x02, 0x03, 0x00, 0x00, 0x02, 0x06, 0x01, 0x00, 0x04, 0x0b, 0x08, 0x00, 0x09, 0x00, 0x00, 0x00
        /*0020*/ 	.byte	0x00, 0x00, 0x00, 0x00


//--------------------- .nv.info._Z9matrixMulPKfS0_Pfiii --------------------------
	.section	.nv.info._Z9matrixMulPKfS0_Pfiii,"",@"SHT_CUDA_INFO"
	.sectionflags	@""
	.align	4


	//----- nvinfo : EIATTR_CUDA_API_VERSION
	.align		4
        /*0000*/ 	.byte	0x04, 0x37
        /*0002*/ 	.short	(.L_7 - .L_6)
.L_6:
        /*0004*/ 	.word	0x00000082


	//----- nvinfo : EIATTR_KPARAM_INFO
	.align		4
.L_7:
        /*0008*/ 	.byte	0x04, 0x17
        /*000a*/ 	.short	(.L_9 - .L_8)
.L_8:
        /*000c*/ 	.word	0x00000000
        /*0010*/ 	.short	0x0005
        /*0012*/ 	.short	0x0020
        /*0014*/ 	.byte	0x00, 0xf0, 0x11, 0x00


	//----- nvinfo : EIATTR_KPARAM_INFO
	.align		4
.L_9:
        /*0018*/ 	.byte	0x04, 0x17
        /*001a*/ 	.short	(.L_11 - .L_10)
.L_10:
        /*001c*/ 	.word	0x00000000
        /*0020*/ 	.short	0x0004
        /*0022*/ 	.short	0x001c
        /*0024*/ 	.byte	0x00, 0xf0, 0x11, 0x00


	//----- nvinfo : EIATTR_KPARAM_INFO
	.align		4
.L_11:
        /*0028*/ 	.byte	0x04, 0x17
        /*002a*/ 	.short	(.L_13 - .L_12)
.L_12:
        /*002c*/ 	.word	0x00000000
        /*0030*/ 	.short	0x0003
        /*0032*/ 	.short	0x0018
        /*0034*/ 	.byte	0x00, 0xf0, 0x11, 0x00


	//----- nvinfo : EIATTR_KPARAM_INFO
	.align		4
.L_13:
        /*0038*/ 	.byte	0x04, 0x17
        /*003a*/ 	.short	(.L_15 - .L_14)
.L_14:
        /*003c*/ 	.word	0x00000000
        /*0040*/ 	.short	0x0002
        /*0042*/ 	.short	0x0010
        /*0044*/ 	.byte	0x00, 0xf5, 0x21, 0x00


	//----- nvinfo : EIATTR_KPARAM_INFO
	.align		4
.L_15:
        /*0048*/ 	.byte	0x04, 0x17
        /*004a*/ 	.short	(.L_17 - .L_16)
.L_16:
        /*004c*/ 	.word	0x00000000
        /*0050*/ 	.short	0x0001
        /*0052*/ 	.short	0x0008
        /*0054*/ 	.byte	0x00, 0xf5, 0x21, 0x00


	//----- nvinfo : EIATTR_KPARAM_INFO
	.align		4
.L_17:
        /*0058*/ 	.byte	0x04, 0x17
        /*005a*/ 	.short	(.L_19 - .L_18)
.L_18:
        /*005c*/ 	.word	0x00000000
        /*0060*/ 	.short	0x0000
        /*0062*/ 	.short	0x0000
        /*0064*/ 	.byte	0x00, 0xf5, 0x21, 0x00


	//----- nvinfo : EIATTR_SPARSE_MMA_MASK
	.align		4
.L_19:
        /*0068*/ 	.byte	0x03, 0x50
        /*006a*/ 	.short	0x0000


	//----- nvinfo : EIATTR_MAXREG_COUNT
	.align		4
        /*006c*/ 	.byte	0x03, 0x1b
        /*006e*/ 	.short	0x00ff


	//----- nvinfo : EIATTR_MERCURY_ISA_VERSION
	.align		4
        /*0070*/ 	.byte	0x03, 0x5f
        /*0072*/ 	.short	0x0101


	//----- nvinfo : EIATTR_VRC_CTA_INIT_COUNT
	.align		4
        /*0074*/ 	.byte	0x02, 0x4a
	.zero		1
	.zero		1


	//----- nvinfo : EIATTR_EXIT_INSTR_OFFSETS
	.align		4
        /*0078*/ 	.byte	0x04, 0x1c
        /*007a*/ 	.short	(.L_21 - .L_20)


	//   ....[0]....
.L_20:
        /*007c*/ 	.word	0x000000c0


	//   ....[1]....
        /*0080*/ 	.word	0x000008e0


	//----- nvinfo : EIATTR_CBANK_PARAM_SIZE
	.align		4
.L_21:
        /*0084*/ 	.byte	0x03, 0x19
        /*0086*/ 	.short	0x0024


	//----- nvinfo : EIATTR_PARAM_CBANK
	.align		4
        /*0088*/ 	.byte	0x04, 0x0a
        /*008a*/ 	.short	(.L_23 - .L_22)
	.align		4
.L_22:
        /*008c*/ 	.word	index@(.nv.constant0._Z9matrixMulPKfS0_Pfiii)
        /*0090*/ 	.short	0x0380
        /*0092*/ 	.short	0x0024


	//----- nvinfo : EIATTR_SW_WAR
	.align		4
.L_23:
        /*0094*/ 	.byte	0x04, 0x36
        /*0096*/ 	.short	(.L_25 - .L_24)
.L_24:
        /*0098*/ 	.word	0x00000008
.L_25:


//--------------------- .nv.callgraph             --------------------------
	.section	.nv.callgraph,"",@"SHT_CUDA_CALLGRAPH"
	.align	4
	.sectionentsize	8
	.align		4
        /*0000*/ 	.word	0x00000000
	.align		4
        /*0004*/ 	.word	0xffffffff
	.align		4
        /*0008*/ 	.word	0x00000000
	.align		4
        /*000c*/ 	.word	0xfffffffe
	.align		4
        /*0010*/ 	.word	0x00000000
	.align		4
        /*0014*/ 	.word	0xfffffffd
	.align		4
        /*0018*/ 	.word	0x00000000
	.align		4
        /*001c*/ 	.word	0xfffffffc


//--------------------- .text._Z9matrixMulPKfS0_Pfiii --------------------------
	.section	.text._Z9matrixMulPKfS0_Pfiii,"ax",@progbits
	.align	128
        .global         _Z9matrixMulPKfS0_Pfiii
        .type           _Z9matrixMulPKfS0_Pfiii,@function
        .size           _Z9matrixMulPKfS0_Pfiii,(.L_x_5 - _Z9matrixMulPKfS0_Pfiii)
        .other          _Z9matrixMulPKfS0_Pfiii,@"STO_CUDA_ENTRY STV_DEFAULT"
_Z9matrixMulPKfS0_Pfiii:
.text._Z9matrixMulPKfS0_Pfiii:
[----:B------:R-:W-:Y:S01]  /*0000*/  LDC R1, c[0x0][0x37c] ;  /* 0x0000df00ff017b82 */ /* 0x000fe20000000800 */
[----:B------:R-:W0:Y:S07]  /*0010*/  S2R R0, SR_CTAID.X ;  /* 0x0000000000007919 */ /* 0x000e2e0000002500 */
[----:B------:R-:W1:Y:S01]  /*0020*/  LDC.64 R2, c[0x0][0x398] ;  /* 0x0000e600ff027b82 */ /* 0x000e620000000a00 */
[----:B------:R-:W0:Y:S01]  /*0030*/  LDCU UR4, c[0x0][0x360] ;  /* 0x00006c00ff0477ac */ /* 0x000e220008000800 */
[----:B------:R-:W0:Y:S01]  /*0040*/  S2R R5, SR_TID.X ;  /* 0x0000000000057919 */ /* 0x000e220000002100 */
[----:B------:R-:W2:Y:S01]  /*0050*/  LDCU UR5, c[0x0][0x364] ;  /* 0x00006c80ff0577ac */ /* 0x000ea20008000800 */
[----:B------:R-:W2:Y:S01]  /*0060*/  S2R R19, SR_CTAID.Y ;  /* 0x0000000000137919 */ /* 0x000ea20000002600 */
[----:B------:R-:W2:Y:S01]  /*0070*/  S2R R4, SR_TID.Y ;  /* 0x0000000000047919 */ /* 0x000ea20000002200 */
[----:B0-----:R-:W-:-:S05]  /*0080*/  IMAD R0, R0, UR4, R5 ;  /* 0x0000000400007c24 */ /* 0x001fca000f8e0205 */
[----:B-1----:R-:W-:Y:S01]  /*0090*/  ISETP.GE.AND P0, PT, R0, R3, PT ;  /* 0x000000030000720c */ /* 0x002fe20003f06270 */
[----:B--2---:R-:W-:-:S05]  /*00a0*/  IMAD R19, R19, UR5, R4 ;  /* 0x0000000513137c24 */ /* 0x004fca000f8e0204 */
[----:B------:R-:W-:-:S13]  /*00b0*/  ISETP.GE.OR P0, PT, R19, R2, P0 ;  /* 0x000000021300720c */ /* 0x000fda0000706670 */
[----:B------:R-:W-:Y:S05]  /*00c0*/  @P0 EXIT ;  /* 0x000000000000094d */ /* 0x000fea0003800000 */
[----:B------:R-:W0:Y:S01]  /*00d0*/  LDC R2, c[0x0][0x3a0] ;  /* 0x0000e800ff027b82 */ /* 0x000e220000000800 */
[----:B------:R-:W1:Y:S01]  /*00e0*/  LDCU.64 UR4, c[0x0][0x358] ;  /* 0x00006b00ff0477ac */ /* 0x000e620008000a00 */
[----:B------:R-:W-:Y:S01]  /*00f0*/  HFMA2 R24, -RZ, RZ, 0, 0 ;  /* 0x00000000ff187431 */ /* 0x000fe200000001ff */
[----:B0-----:R-:W-:-:S13]  /*0100*/  ISETP.GE.AND P0, PT, R2, 0x1, PT ;  /* 0x000000010200780c */ /* 0x001fda0003f06270 */
[----:B-1----:R-:W-:Y:S05]  /*0110*/  @!P0 BRA `(.L_x_0) ;  /* 0x0000000400e08947 */ /* 0x002fea0003800000 */
[C---:B------:R-:W-:Y:S01]  /*0120*/  ISETP.GE.U32.AND P1, PT, R2.reuse, 0x8, PT ;  /* 0x000000080200780c */ /* 0x040fe20003f26070 */
[----:B------:R-:W-:Y:S01]  /*0130*/  IMAD R20, R19, R2, RZ ;  /* 0x0000000213147224 */ /* 0x000fe200078e02ff */
[----:B------:R-:W-:Y:S02]  /*0140*/  LOP3.LUT R27, R2, 0x7, RZ, 0xc0, !PT ;  /* 0x00000007021b7812 */ /* 0x000fe400078ec0ff */
[----:B------:R-:W-:Y:S02]  /*0150*/  MOV R24, RZ ;  /* 0x000000ff00187202 */ /* 0x000fe40000000f00 */
[----:B------:R-:W-:Y:S02]  /*0160*/  ISETP.NE.AND P0, PT, R27, RZ, PT ;  /* 0x000000ff1b00720c */ /* 0x000fe40003f05270 */
[----:B------:R-:W-:-:S05]  /*0170*/  MOV R21, RZ ;  /* 0x000000ff00157202 */ /* 0x000fca0000000f00 */
[----:B------:R-:W-:Y:S06]  /*0180*/  @!P1 BRA `(.L_x_1) ;  /* 0x0000000000c49947 */ /* 0x000fec0003800000 */
[----:B------:R-:W0:Y:S01]  /*0190*/  LDC.64 R4, c[0x0][0x380] ;  /* 0x0000e000ff047b82 */ /* 0x000e220000000a00 */
[----:B------:R-:W-:Y:S02]  /*01a0*/  LOP3.LUT R21, R2, 0x7ffffff8, RZ, 0xc0, !PT ;  /* 0x7ffffff802157812 */ /* 0x000fe400078ec0ff */
[----:B------:R-:W-:Y:S02]  /*01b0*/  MOV R24, RZ ;  /* 0x000000ff00187202 */ /* 0x000fe40000000f00 */
[----:B------:R-:W-:Y:S02]  /*01c0*/  MOV R18, R0 ;  /* 0x0000000000127202 */ /* 0x000fe40000000f00 */
[----:B------:R-:W-:Y:S01]  /*01d0*/  IADD3 R22, PT, PT, -R21, RZ, RZ ;  /* 0x000000ff15167210 */ /* 0x000fe20007ffe1ff */
[----:B0-----:R-:W-:-:S03]  /*01e0*/  IMAD.WIDE.U32 R4, R20, 0x4, R4 ;  /* 0x0000000414047825 */ /* 0x001fc600078e0004 */
[----:B------:R-:W-:-:S04]  /*01f0*/  IADD3 R6, P1, PT, R4, 0x10, RZ ;  /* 0x0000001004067810 */ /* 0x000fc80007f3e0ff */
[----:B------:R-:W-:-:S09]  /*0200*/  IADD3.X R7, PT, PT, RZ, R5, RZ, P1, !PT ;  /* 0x00000005ff077210 */ /* 0x000fd20000ffe4ff */
.L_x_2:
[----:B------:R-:W0:Y:S01]  /*0210*/  LDC.64 R16, c[0x0][0x388] ;  /* 0x0000e200ff107b82 */ /* 0x000e220000000a00 */
[----:B------:R-:W-:Y:S02]  /*0220*/  MOV R4, R6 ;  /* 0x0000000600047202 */ /* 0x000fe40000000f00 */
[----:B------:R-:W-:-:S05]  /*0230*/  MOV R5, R7 ;  /* 0x0000000700057202 */ /* 0x000fca0000000f00 */
[----:B------:R-:W2:Y:S04]  /*0240*/  LDG.E R25, desc[UR4][R4.64+-0x10] ;  /* 0xfffff00404197981 */ /* 0x000ea8000c1e1900 */
[----:B------:R-:W3:Y:S04]  /*0250*/  LDG.E R23, desc[UR4][R4.64+-0xc] ;  /* 0xfffff40404177981 */ /* 0x000ee8000c1e1900 */
[----:B------:R-:W4:Y:S04]  /*0260*/  LDG.E R29, desc[UR4][R4.64+-0x8] ;  /* 0xfffff804041d7981 */ /* 0x000f28000c1e1900 */
[----:B------:R-:W5:Y:S01]  /*0270*/  LDG.E R28, desc[UR4][R4.64+-0x4] ;  /* 0xfffffc04041c7981 */ /* 0x000f62000c1e1900 */
[----:B0-----:R-:W-:-:S05]  /*0280*/  IMAD.WIDE R16, R18, 0x4, R16 ;  /* 0x0000000412107825 */ /* 0x001fca00078e0210 */
[----:B------:R0:W2:Y:S01]  /*0290*/  LDG.E R26, desc[UR4][R16.64] ;  /* 0x00000004101a7981 */ /* 0x0000a2000c1e1900 */
[----:B------:R-:W-:-:S04]  /*02a0*/  IMAD.WIDE R14, R3, 0x4, R16 ;  /* 0x00000004030e7825 */ /* 0x000fc800078e0210 */
[C---:B------:R-:W-:Y:S02]  /*02b0*/  IMAD.WIDE R6, R3.reuse, 0x4, R14 ;  /* 0x0000000403067825 */ /* 0x040fe400078e020e */
[----:B------:R-:W3:Y:S02]  /*02c0*/  LDG.E R14, desc[UR4][R14.64] ;  /* 0x000000040e0e7981 */ /* 0x000ee4000c1e1900 */
[C---:B------:R-:W-:Y:S02]  /*02d0*/  IMAD.WIDE R10, R3.reuse, 0x4, R6 ;  /* 0x00000004030a7825 */ /* 0x040fe400078e0206 */
[----:B------:R-:W4:Y:S02]  /*02e0*/  LDG.E R6, desc[UR4][R6.64] ;  /* 0x0000000406067981 */ /* 0x000f24000c1e1900 */
[C---:B------:R-:W-:Y:S02]  /*02f0*/  IMAD.WIDE R8, R3.reuse, 0x4, R10 ;  /* 0x0000000403087825 */ /* 0x040fe400078e020a */
[----:B------:R-:W5:Y:S02]  /*0300*/  LDG.E R10, desc[UR4][R10.64] ;  /* 0x000000040a0a7981 */ /* 0x000f64000c1e1900 */
[----:B------:R-:W-:-:S02]  /*0310*/  IMAD.WIDE R12, R3, 0x4, R8 ;  /* 0x00000004030c7825 */ /* 0x000fc400078e0208 */
[----:B------:R-:W5:Y:S04]  /*0320*/  LDG.E R7, desc[UR4][R4.64] ;  /* 0x0000000404077981 */ /* 0x000f68000c1e1900 */
[----:B------:R-:W5:Y:S01]  /*0330*/  LDG.E R8, desc[UR4][R8.64] ;  /* 0x0000000408087981 */ /* 0x000f62000c1e1900 */
[----:B0-----:R-:W-:-:S03]  /*0340*/  IMAD.WIDE R16, R3, 0x4, R12 ;  /* 0x0000000403107825 */ /* 0x001fc600078e020c */
[----:B------:R-:W5:Y:S04]  /*0350*/  LDG.E R12, desc[UR4][R12.64] ;  /* 0x000000040c0c7981 */ /* 0x000f68000c1e1900 */
[----:B------:R-:W5:Y:S04]  /*0360*/  LDG.E R15, desc[UR4][R16.64] ;  /* 0x00000004100f7981 */ /* 0x000f68000c1e1900 */
[----:B------:R-:W5:Y:S04]  /*0370*/  LDG.E R9, desc[UR4][R4.64+0x4] ;  /* 0x0000040404097981 */ /* 0x000f68000c1e1900 */
[----:B------:R-:W5:Y:S01]  /*0380*/  LDG.E R11, desc[UR4][R4.64+0xc] ;  /* 0x00000c04040b7981 */ /* 0x000f62000c1e1900 */
[----:B--2---:R-:W-:Y:S01]  /*0390*/  FFMA R26, R25, R26, R24 ;  /* 0x0000001a191a7223 */ /* 0x004fe20000000018 */
[----:B------:R-:W-:-:S02]  /*03a0*/  IMAD.WIDE R24, R3, 0x4, R16 ;  /* 0x0000000403187825 */ /* 0x000fc400078e0210 */
[----:B------:R-:W2:Y:S04]  /*03b0*/  LDG.E R16, desc[UR4][R4.64+0x8] ;  /* 0x0000080404107981 */ /* 0x000ea8000c1e1900 */
[----:B------:R-:W2:Y:S01]  /*03c0*/  LDG.E R24, desc[UR4][R24.64] ;  /* 0x0000000418187981 */ /* 0x000ea2000c1e1900 */
[----:B---3--:R-:W-:Y:S01]  /*03d0*/  FFMA R14, R23, R14, R26 ;  /* 0x0000000e170e7223 */ /* 0x008fe2000000001a */
[----:B------:R-:W-:-:S03]  /*03e0*/  IADD3 R22, PT, PT, R22, 0x8, RZ ;  /* 0x0000000816167810 */ /* 0x000fc60007ffe0ff */
[----:B----4-:R-:W-:Y:S01]  /*03f0*/  FFMA R29, R29, R6, R14 ;  /* 0x000000061d1d7223 */ /* 0x010fe2000000000e */
[----:B------:R-:W-:-:S03]  /*0400*/  ISETP.NE.AND P1, PT, R22, RZ, PT ;  /* 0x000000ff1600720c */ /* 0x000fc60003f25270 */
[----:B-----5:R-:W-:Y:S01]  /*0410*/  FFMA R10, R28, R10, R29 ;  /* 0x0000000a1c0a7223 */ /* 0x020fe2000000001d */
[----:B------:R-:W-:-:S03]  /*0420*/  IADD3 R6, P2, PT, R4, 0x20, RZ ;  /* 0x0000002004067810 */ /* 0x000fc60007f5e0ff */
[----:B------:R-:W-:Y:S01]  /*0430*/  FFMA R8, R7, R8, R10 ;  /* 0x0000000807087223 */ /* 0x000fe2000000000a */
[----:B------:R-:W-:Y:S02]  /*0440*/  IADD3.X R7, PT, PT, RZ, R5, RZ, P2, !PT ;  /* 0x00000005ff077210 */ /* 0x000fe400017fe4ff */
[----:B------:R-:W-:Y:S01]  /*0450*/  LEA R18, R3, R18, 0x3 ;  /* 0x0000001203127211 */ /* 0x000fe200078e18ff */
[----:B------:R-:W-:-:S04]  /*0460*/  FFMA R9, R9, R12, R8 ;  /* 0x0000000c09097223 */ /* 0x000fc80000000008 */
[----:B--2---:R-:W-:-:S04]  /*0470*/  FFMA R16, R16, R15, R9 ;  /* 0x0000000f10107223 */ /* 0x004fc80000000009 */
[----:B------:R-:W-:Y:S01]  /*0480*/  FFMA R24, R11, R24, R16 ;  /* 0x000000180b187223 */ /* 0x000fe20000000010 */
[----:B------:R-:W-:Y:S06]  /*0490*/  @P1 BRA `(.L_x_2) ;  /* 0xfffffffc005c1947 */ /* 0x000fec000383ffff */
.L_x_1:
[----:B------:R-:W-:Y:S05]  /*04a0*/  @!P0 BRA `(.L_x_0) ;  /* 0x0000000000fc8947 */ /* 0x000fea0003800000 */
[----:B------:R-:W-:Y:S02]  /*04b0*/  ISETP.GE.U32.AND P1, PT, R27, 0x4, PT ;  /* 0x000000041b00780c */ /* 0x000fe40003f26070 */
[----:B------:R-:W-:-:S04]  /*04c0*/  LOP3.LUT R16, R2, 0x3, RZ, 0xc0, !PT ;  /* 0x0000000302107812 */ /* 0x000fc800078ec0ff */
[----:B------:R-:W-:-:S07]  /*04d0*/  ISETP.NE.AND P0, PT, R16, RZ, PT ;  /* 0x000000ff1000720c */ /* 0x000fce0003f05270 */
[----:B------:R-:W-:Y:S06]  /*04e0*/  @!P1 BRA `(.L_x_3) ;  /* 0x00000000006c9947 */ /* 0x000fec0003800000 */
[----:B------:R-:W0:Y:S01]  /*04f0*/  LDC.64 R6, c[0x0][0x388] ;  /* 0x0000e200ff067b82 */ /* 0x000e220000000a00 */
[----:B------:R-:W1:Y:S01]  /*0500*/  LDCU.64 UR6, c[0x0][0x380] ;  /* 0x00007000ff0677ac */ /* 0x000e620008000a00 */
[----:B------:R-:W-:Y:S01]  /*0510*/  IMAD R9, R21, R3, R0 ;  /* 0x0000000315097224 */ /* 0x000fe200078e0200 */
[CC--:B------:R-:W-:Y:S02]  /*0520*/  IADD3 R5, PT, PT, R20.reuse, R21.reuse, RZ ;  /* 0x0000001514057210 */ /* 0x0c0fe40007ffe0ff */
[----:B------:R-:W-:-:S03]  /*0530*/  IADD3 R10, P1, PT, R20, R21, RZ ;  /* 0x00000015140a7210 */ /* 0x000fc60007f3e0ff */
[----:B------:R-:W2:Y:S01]  /*0540*/  LDC.64 R14, c[0x0][0x380] ;  /* 0x0000e000ff0e7b82 */ /* 0x000ea20000000a00 */
[----:B0-----:R-:W-:-:S04]  /*0550*/  IMAD.WIDE R6, R9, 0x4, R6 ;  /* 0x0000000409067825 */ /* 0x001fc800078e0206 */
[----:B------:R-:W-:Y:S02]  /*0560*/  IMAD.WIDE R8, R3, 0x4, R6 ;  /* 0x0000000403087825 */ /* 0x000fe400078e0206 */
[----:B------:R-:W3:Y:S02]  /*0570*/  LDG.E R6, desc[UR4][R6.64] ;  /* 0x0000000406067981 */ /* 0x000ee4000c1e1900 */
[----:B--2---:R-:W-:Y:S01]  /*0580*/  IMAD.WIDE.U32 R14, R5, 0x4, R14 ;  /* 0x00000004050e7825 */ /* 0x004fe200078e000e */
[----:B------:R-:W-:Y:S02]  /*0590*/  IADD3.X R5, PT, PT, RZ, RZ, RZ, P1, !PT ;  /* 0x000000ffff057210 */ /* 0x000fe40000ffe4ff */
[----:B-1----:R-:W-:-:S03]  /*05a0*/  LEA R4, P1, R10, UR6, 0x2 ;  /* 0x000000060a047c11 */ /* 0x002fc6000f8210ff */
[----:B------:R-:W3:Y:S01]  /*05b0*/  LDG.E R15, desc[UR4][R14.64] ;  /* 0x000000040e0f7981 */ /* 0x000ee2000c1e1900 */
[----:B------:R-:W-:Y:S01]  /*05c0*/  LEA.HI.X R5, R10, UR7, R5, 0x2, P1 ;  /* 0x000000070a057c11 */ /* 0x000fe200088f1405 */
[C---:B------:R-:W-:Y:S02]  /*05d0*/  IMAD.WIDE R10, R3.reuse, 0x4, R8 ;  /* 0x00000004030a7825 */ /* 0x040fe400078e0208 */
[----:B------:R-:W2:Y:S04]  /*05e0*/  LDG.E R8, desc[UR4][R8.64] ;  /* 0x0000000408087981 */ /* 0x000ea8000c1e1900 */
[----:B------:R-:W2:Y:S01]  /*05f0*/  LDG.E R17, desc[UR4][R4.64+0x4] ;  /* 0x0000040404117981 */ /* 0x000ea2000c1e1900 */
[----:B------:R-:W-:-:S03]  /*0600*/  IMAD.WIDE R12, R3, 0x4, R10 ;  /* 0x00000004030c7825 */ /* 0x000fc600078e020a */
[----:B------:R-:W4:Y:S04]  /*0610*/  LDG.E R22, desc[UR4][R10.64] ;  /* 0x000000040a167981 */ /* 0x000f28000c1e1900 */
[----:B------:R-:W4:Y:S04]  /*0620*/  LDG.E R18, desc[UR4][R4.64+0x8] ;  /* 0x0000080404127981 */ /* 0x000f28000c1e1900 */
[----:B------:R-:W5:Y:S04]  /*0630*/  LDG.E R26, desc[UR4][R4.64+0xc] ;  /* 0x00000c04041a7981 */ /* 0x000f68000c1e1900 */
[----:B------:R-:W5:Y:S01]  /*0640*/  LDG.E R12, desc[UR4][R12.64] ;  /* 0x000000040c0c7981 */ /* 0x000f62000c1e1900 */
[----:B------:R-:W-:Y:S01]  /*0650*/  IADD3 R21, PT, PT, R21, 0x4, RZ ;  /* 0x0000000415157810 */ /* 0x000fe20007ffe0ff */
[----:B---3--:R-:W-:-:S04]  /*0660*/  FFMA R24, R15, R6, R24 ;  /* 0x000000060f187223 */ /* 0x008fc80000000018 */
[----:B--2---:R-:W-:-:S04]  /*0670*/  FFMA R17, R17, R8, R24 ;  /* 0x0000000811117223 */ /* 0x004fc80000000018 */
[----:B----4-:R-:W-:-:S04]  /*0680*/  FFMA R17, R18, R22, R17 ;  /* 0x0000001612117223 */ /* 0x010fc80000000011 */
[----:B-----5:R-:W-:-:S07]  /*0690*/  FFMA R24, R26, R12, R17 ;  /* 0x0000000c1a187223 */ /* 0x020fce0000000011 */
.L_x_3:
[----:B------:R-:W-:Y:S05]  /*06a0*/  @!P0 BRA `(.L_x_0) ;  /* 0x00000000007c8947 */ /* 0x000fea0003800000 */
[----:B------:R-:W-:Y:S01]  /*06b0*/  ISETP.NE.AND P1, PT, R16, 0x1, PT ;  /* 0x000000011000780c */ /* 0x000fe20003f25270 */
[----:B------:R-:W0:Y:S01]  /*06c0*/  LDC.64 R12, c[0x0][0x380] ;  /* 0x0000e000ff0c7b82 */ /* 0x000e220000000a00 */
[----:B------:R-:W-:-:S04]  /*06d0*/  LOP3.LUT R2, R2, 0x1, RZ, 0xc0, !PT ;  /* 0x0000000102027812 */ /* 0x000fc800078ec0ff */
[----:B------:R-:W-:-:S03]  /*06e0*/  ISETP.NE.U32.AND P0, PT, R2, 0x1, PT ;  /* 0x000000010200780c */ /* 0x000fc60003f05070 */
[----:B------:R-:W1:Y:S04]  /*06f0*/  LDC.64 R10, c[0x0][0x388] ;  /* 0x0000e200ff0a7b82 */ /* 0x000e680000000a00 */
[CC--:B------:R-:W-:Y:S02]  /*0700*/  @P1 IADD3 R15, PT, PT, R20.reuse, R21.reuse, RZ ;  /* 0x00000015140f1210 */ /* 0x0c0fe40007ffe0ff */
[----:B------:R-:W-:Y:S02]  /*0710*/  @P1 IADD3 R2, P2, PT, R20, R21, RZ ;  /* 0x0000001514021210 */ /* 0x000fe40007f5e0ff */
[----:B------:R-:W2:Y:S02]  /*0720*/  @P1 LDC.64 R4, c[0x0][0x380] ;  /* 0x0000e000ff041b82 */ /* 0x000ea40000000a00 */
[----:B------:R-:W-:-:S06]  /*0730*/  @P1 IADD3.X R14, PT, PT, RZ, RZ, RZ, P2, !PT ;  /* 0x000000ffff0e1210 */ /* 0x000fcc00017fe4ff */
[----:B------:R-:W3:Y:S01]  /*0740*/  LDC.64 R6, c[0x0][0x380] ;  /* 0x0000e000ff067b82 */ /* 0x000ee20000000a00 */
[----:B0-----:R-:W-:-:S04]  /*0750*/  @P1 IMAD.WIDE.U32 R12, R15, 0x4, R12 ;  /* 0x000000040f0c1825 */ /* 0x001fc800078e000c */
[C---:B------:R-:W-:Y:S01]  /*0760*/  @P1 IMAD R15, R21.reuse, R3, R0 ;  /* 0x00000003150f1224 */ /* 0x040fe200078e0200 */
[----:B------:R-:W-:Y:S01]  /*0770*/  @P1 IADD3 R21, PT, PT, R21, 0x2, RZ ;  /* 0x0000000215151810 */ /* 0x000fe20007ffe0ff */
[----:B------:R-:W4:Y:S01]  /*0780*/  @P1 LDG.E R13, desc[UR4][R12.64] ;  /* 0x000000040c0d1981 */ /* 0x000f22000c1e1900 */
[----:B------:R-:W0:Y:S01]  /*0790*/  LDC.64 R8, c[0x0][0x388] ;  /* 0x0000e200ff087b82 */ /* 0x000e220000000a00 */
[----:B-1----:R-:W-:Y:S01]  /*07a0*/  @P1 IMAD.WIDE R10, R15, 0x4, R10 ;  /* 0x000000040f0a1825 */ /* 0x002fe200078e020a */
[----:B------:R-:W-:Y:S02]  /*07b0*/  @!P0 IADD3 R17, PT, PT, R20, R21, RZ ;  /* 0x0000001514118210 */ /* 0x000fe40007ffe0ff */
[----:B--2---:R-:W-:Y:S01]  /*07c0*/  @P1 LEA R4, P2, R2, R4, 0x2 ;  /* 0x0000000402041211 */ /* 0x004fe200078410ff */
[----:B------:R-:W-:-:S03]  /*07d0*/  @!P0 IMAD R21, R21, R3, R0 ;  /* 0x0000000315158224 */ /* 0x000fc600078e0200 */
[----:B------:R-:W-:Y:S01]  /*07e0*/  @P1 LEA.HI.X R5, R2, R5, R14, 0x2, P2 ;  /* 0x0000000502051211 */ /* 0x000fe200010f140e */
[----:B------:R-:W-:Y:S01]  /*07f0*/  @P1 IMAD.WIDE R14, R3, 0x4, R10 ;  /* 0x00000004030e1825 */ /* 0x000fe200078e020a */
[----:B------:R-:W4:Y:S03]  /*0800*/  @P1 LDG.E R2, desc[UR4][R10.64] ;  /* 0x000000040a021981 */ /* 0x000f26000c1e1900 */
[----:B---3--:R-:W-:Y:S01]  /*0810*/  @!P0 IMAD.WIDE.U32 R6, R17, 0x4, R6 ;  /* 0x0000000411068825 */ /* 0x008fe200078e0006 */
[----:B------:R-:W2:Y:S04]  /*0820*/  @P1 LDG.E R5, desc[UR4][R4.64+0x4] ;  /* 0x0000040404051981 */ /* 0x000ea8000c1e1900 */
[----:B------:R-:W2:Y:S01]  /*0830*/  @P1 LDG.E R14, desc[UR4][R14.64] ;  /* 0x000000040e0e1981 */ /* 0x000ea2000c1e1900 */
[----:B0-----:R-:W-:-:S03]  /*0840*/  @!P0 IMAD.WIDE R8, R21, 0x4, R8 ;  /* 0x0000000415088825 */ /* 0x001fc600078e0208 */
[----:B------:R-:W3:Y:S04]  /*0850*/  @!P0 LDG.E R7, desc[UR4][R6.64] ;  /* 0x0000000406078981 */ /* 0x000ee8000c1e1900 */
[----:B------:R-:W3:Y:S01]  /*0860*/  @!P0 LDG.E R8, desc[UR4][R8.64] ;  /* 0x0000000408088981 */ /* 0x000ee2000c1e1900 */
[----:B----4-:R-:W-:-:S04]  /*0870*/  @P1 FFMA R2, R13, R2, R24 ;  /* 0x000000020d021223 */ /* 0x010fc80000000018 */
[----:B--2---:R-:W-:-:S04]  /*0880*/  @P1 FFMA R24, R5, R14, R2 ;  /* 0x0000000e05181223 */ /* 0x004fc80000000002 */
[----:B---3--:R-:W-:-:S07]  /*0890*/  @!P0 FFMA R24, R7, R8, R24 ;  /* 0x0000000807188223 */ /* 0x008fce0000000018 */
.L_x_0:
[----:B------:R-:W0:Y:S01]  /*08a0*/  LDC.64 R4, c[0x0][0x390] ;  /* 0x0000e400ff047b82 */ /* 0x000e220000000a00 */
[----:B------:R-:W-:-:S04]  /*08b0*/  IMAD R3, R19, R3, R0 ;  /* 0x0000000313037224 */ /* 0x000fc800078e0200 */
[----:B0-----:R-:W-:-:S05]  /*08c0*/  IMAD.WIDE R2, R3, 0x4, R4 ;  /* 0x0000000403027825 */ /* 0x001fca00078e0204 */
[----:B------:R-:W-:Y:S01]  /*08d0*/  STG.E desc[UR4][R2.64], R24 ;  /* 0x0000001802007986 */ /* 0x000fe2000c101904 */
[----:B------:R-:W-:Y:S05]  /*08e0*/  EXIT ;  /* 0x000000000000794d */ /* 0x000fea0003800000 */
.L_x_4:
[----:B------:R-:W-:-:S00]  /*08f0*/  BRA `(.L_x_4) ;  /* 0xfffffffc00fc7947 */ /* 0x000fc0000383ffff */
[----:B------:R-:W-:-:S00]  /*0900*/  NOP ;  /* 0x0000000000007918 */ /* 0x000fc00000000000 */
[----:B------:R-:W-:-:S00]  /*0910*/  NOP ;  /* 0x0000000000007918 */ /* 0x000fc00000000000 */
[----:B------:R-:W-:-:S00]  /*0920*/  NOP ;  /* 0x0000000000007918 */ /* 0x000fc00000000000 */
[----:B------:R-:W-:-:S00]  /*0930*/  NOP ;  /* 0x0000000000007918 */ /* 0x000fc00000000000 */
[----:B------:R-:W-:-:S00]  /*0940*/  NOP ;  /* 0x0000000000007918 */ /* 0x000fc00000000000 */
[----:B------:R-:W-:-:S00]  /*0950*/  NOP ;  /* 0x0000000000007918 */ /* 0x000fc00000000000 */
[----:B------:R-:W-:-:S00]  /*0960*/  NOP ;  /* 0x0000000000007918 */ /* 0x000fc00000000000 */
[----:B------:R-:W-:-:S00]  /*0970*/  NOP ;  /* 0x0000000000007918 */ /* 0x000fc00000000000 */
.L_x_5:


//--------------------- .nv.shared.reserved.0     --------------------------
	.section	.nv.shared.reserved.0,"aw",@nobits
	.weak		__nv_reservedSMEM_offset_0_alias
	.size		__nv_reservedSMEM_offset_0_alias, 0, 64
	.other		__nv_reservedSMEM_offset_0_alias,@"STO_CUDA_RESERVED_SHARED STV_DEFAULT"
__nv_reservedSMEM_offset_0_alias:
	.zero		0
	.zero		64


//--------------------- .nv.constant0._Z9matrixMulPKfS0_Pfiii --------------------------
	.section	.nv.constant0._Z9matrixMulPKfS0_Pfiii,"a",@progbits
	.sectionflags	@""
	.align	4
.nv.constant0._Z9matrixMulPKfS0_Pfiii:
	.zero		932


//--------------------- SYMBOLS --------------------------

	.type		.nv.reservedSmem.offset0,@object
	.size		.nv.reservedSmem.offset0,0x4
